//
// Generated by NVIDIA NVVM Compiler
//
// Compiler Build ID: CL-36424714
// Cuda compilation tools, release 13.0, V13.0.88
// Based on NVVM 20.0.0
//

.version 9.0
.target sm_100
.address_size 64

	// .globl	_Z9matrixmulPfS_S_iii

.visible .entry _Z9matrixmulPfS_S_iii(
	.param .u64 .ptr .align 1 _Z9matrixmulPfS_S_iii_param_0,
	.param .u64 .ptr .align 1 _Z9matrixmulPfS_S_iii_param_1,
	.param .u64 .ptr .align 1 _Z9matrixmulPfS_S_iii_param_2,
	.param .u32 _Z9matrixmulPfS_S_iii_param_3,
	.param .u32 _Z9matrixmulPfS_S_iii_param_4,
	.param .u32 _Z9matrixmulPfS_S_iii_param_5
)
{
	.reg .pred 	%p<13>;
	.reg .b32 	%r<41>;
	.reg .b32 	%f<68>;
	.reg .b64 	%rd<53>;

	ld.param.u64 	%rd7, [_Z9matrixmulPfS_S_iii_param_0];
	ld.param.u64 	%rd8, [_Z9matrixmulPfS_S_iii_param_1];
	ld.param.u64 	%rd6, [_Z9matrixmulPfS_S_iii_param_2];
	ld.param.u32 	%r20, [_Z9matrixmulPfS_S_iii_param_3];
	ld.param.u32 	%r18, [_Z9matrixmulPfS_S_iii_param_4];
	ld.param.u32 	%r19, [_Z9matrixmulPfS_S_iii_param_5];
	cvta.to.global.u64 	%rd1, %rd8;
	cvta.to.global.u64 	%rd2, %rd7;
	mov.u32 	%r21, %ntid.y;
	mov.u32 	%r22, %ctaid.y;
	mov.u32 	%r23, %tid.y;
	mad.lo.s32 	%r1, %r21, %r22, %r23;
	mov.u32 	%r24, %ntid.x;
	mov.u32 	%r25, %ctaid.x;
	mov.u32 	%r26, %tid.x;
	mad.lo.s32 	%r2, %r24, %r25, %r26;
	setp.ge.s32 	%p1, %r1, %r20;
	setp.ge.s32 	%p2, %r2, %r18;
	or.pred  	%p3, %p1, %p2;
	@%p3 bra 	$L__BB0_14;
	setp.lt.s32 	%p4, %r19, 1;
	mov.f32 	%f67, 0f00000000;
	@%p4 bra 	$L__BB0_13;
	mul.lo.s32 	%r3, %r19, %r1;
	and.b32  	%r4, %r19, 7;
	setp.lt.u32 	%p5, %r19, 8;
	mov.f32 	%f67, 0f00000000;
	mov.b32 	%r39, 0;
	@%p5 bra 	$L__BB0_5;
	and.b32  	%r39, %r19, 2147483640;
	neg.s32 	%r37, %r39;
	shl.b32 	%r7, %r18, 3;
	mul.wide.u32 	%rd9, %r3, 4;
	add.s64 	%rd10, %rd9, %rd2;
	add.s64 	%rd52, %rd10, 16;
	mov.f32 	%f67, 0f00000000;
	mul.wide.s32 	%rd13, %r18, 4;
	mov.u32 	%r36, %r2;
$L__BB0_4:
	.pragma "nounroll";
	ld.global.f32 	%f17, [%rd52+-16];
	mul.wide.s32 	%rd11, %r36, 4;
	add.s64 	%rd12, %rd1, %rd11;
	ld.global.f32 	%f18, [%rd12];
	fma.rn.f32 	%f19, %f17, %f18, %f67;
	ld.global.f32 	%f20, [%rd52+-12];
	add.s64 	%rd14, %rd12, %rd13;
	ld.global.f32 	%f21, [%rd14];
	fma.rn.f32 	%f22, %f20, %f21, %f19;
	ld.global.f32 	%f23, [%rd52+-8];
	add.s64 	%rd15, %rd14, %rd13;
	ld.global.f32 	%f24, [%rd15];
	fma.rn.f32 	%f25, %f23, %f24, %f22;
	ld.global.f32 	%f26, [%rd52+-4];
	add.s64 	%rd16, %rd15, %rd13;
	ld.global.f32 	%f27, [%rd16];
	fma.rn.f32 	%f28, %f26, %f27, %f25;
	ld.global.f32 	%f29, [%rd52];
	add.s64 	%rd17, %rd16, %rd13;
	ld.global.f32 	%f30, [%rd17];
	fma.rn.f32 	%f31, %f29, %f30, %f28;
	ld.global.f32 	%f32, [%rd52+4];
	add.s64 	%rd18, %rd17, %rd13;
	ld.global.f32 	%f33, [%rd18];
	fma.rn.f32 	%f34, %f32, %f33, %f31;
	ld.global.f32 	%f35, [%rd52+8];
	add.s64 	%rd19, %rd18, %rd13;
	ld.global.f32 	%f36, [%rd19];
	fma.rn.f32 	%f37, %f35, %f36, %f34;
	ld.global.f32 	%f38, [%rd52+12];
	add.s64 	%rd20, %rd19, %rd13;
	ld.global.f32 	%f39, [%rd20];
	fma.rn.f32 	%f67, %f38, %f39, %f37;
	add.s32 	%r37, %r37, 8;
	add.s32 	%r36, %r36, %r7;
	add.s64 	%rd52, %rd52, 32;
	setp.ne.s32 	%p6, %r37, 0;
	@%p6 bra 	$L__BB0_4;
$L__BB0_5:
	setp.eq.s32 	%p7, %r4, 0;
	@%p7 bra 	$L__BB0_13;
	and.b32  	%r13, %r19, 3;
	setp.lt.u32 	%p8, %r4, 4;
	@%p8 bra 	$L__BB0_8;
	add.s32 	%r28, %r39, %r3;
	mul.wide.u32 	%rd21, %r28, 4;
	add.s64 	%rd22, %rd2, %rd21;
	ld.global.f32 	%f41, [%rd22];
	mad.lo.s32 	%r29, %r39, %r18, %r2;
	mul.wide.s32 	%rd23, %r29, 4;
	add.s64 	%rd24, %rd1, %rd23;
	ld.global.f32 	%f42, [%rd24];
	fma.rn.f32 	%f43, %f41, %f42, %f67;
	cvt.u64.u32 	%rd25, %r3;
	cvt.u64.u32 	%rd26, %r39;
	add.s64 	%rd27, %rd26, %rd25;
	shl.b64 	%rd28, %rd27, 2;
	add.s64 	%rd29, %rd2, %rd28;
	ld.global.f32 	%f44, [%rd29+4];
	mul.wide.s32 	%rd30, %r18, 4;
	add.s64 	%rd31, %rd24, %rd30;
	ld.global.f32 	%f45, [%rd31];
	fma.rn.f32 	%f46, %f44, %f45, %f43;
	ld.global.f32 	%f47, [%rd29+8];
	add.s64 	%rd32, %rd31, %rd30;
	ld.global.f32 	%f48, [%rd32];
	fma.rn.f32 	%f49, %f47, %f48, %f46;
	ld.global.f32 	%f50, [%rd29+12];
	add.s64 	%rd33, %rd32, %rd30;
	ld.global.f32 	%f51, [%rd33];
	fma.rn.f32 	%f67, %f50, %f51, %f49;
	add.s32 	%r39, %r39, 4;
$L__BB0_8:
	setp.eq.s32 	%p9, %r13, 0;
	@%p9 bra 	$L__BB0_13;
	setp.eq.s32 	%p10, %r13, 1;
	@%p10 bra 	$L__BB0_11;
	add.s32 	%r30, %r39, %r3;
	mul.wide.u32 	%rd34, %r30, 4;
	add.s64 	%rd35, %rd2, %rd34;
	ld.global.f32 	%f53, [%rd35];
	mad.lo.s32 	%r31, %r39, %r18, %r2;
	mul.wide.s32 	%rd36, %r31, 4;
	add.s64 	%rd37, %rd1, %rd36;
	ld.global.f32 	%f54, [%rd37];
	fma.rn.f32 	%f55, %f53, %f54, %f67;
	cvt.u64.u32 	%rd38, %r3;
	cvt.u64.u32 	%rd39, %r39;
	add.s64 	%rd40, %rd39, %rd38;
	shl.b64 	%rd41, %rd40, 2;
	add.s64 	%rd42, %rd2, %rd41;
	ld.global.f32 	%f56, [%rd42+4];
	mul.wide.s32 	%rd43, %r18, 4;
	add.s64 	%rd44, %rd37, %rd43;
	ld.global.f32 	%f57, [%rd44];
	fma.rn.f32 	%f67, %f56, %f57, %f55;
	add.s32 	%r39, %r39, 2;
$L__BB0_11:
	and.b32  	%r32, %r19, 1;
	setp.eq.b32 	%p11, %r32, 1;
	not.pred 	%p12, %p11;
	@%p12 bra 	$L__BB0_13;
	add.s32 	%r33, %r39, %r3;
	mul.wide.u32 	%rd45, %r33, 4;
	add.s64 	%rd46, %rd2, %rd45;
	ld.global.f32 	%f58, [%rd46];
	mad.lo.s32 	%r34, %r39, %r18, %r2;
	mul.wide.s32 	%rd47, %r34, 4;
	add.s64 	%rd48, %rd1, %rd47;
	ld.global.f32 	%f59, [%rd48];
	fma.rn.f32 	%f67, %f58, %f59, %f67;
$L__BB0_13:
	mad.lo.s32 	%r35, %r18, %r1, %r2;
	cvta.to.global.u64 	%rd49, %rd6;
	mul.wide.s32 	%rd50, %r35, 4;
	add.s64 	%rd51, %rd49, %rd50;
	st.global.f32 	[%rd51], %f67;
$L__BB0_14:
	ret;

}


// ===== COMPILED SASS (sm_100) =====

	.target	sm_100

	.elftype	@"ET_EXEC"


//--------------------- .note.nv.tkinfo           --------------------------
	.section	.note.nv.tkinfo,"",@"SHT_NOTE"
	.sectionflags	@"SHF_NOTE_NV_TKINFO"
	.tkinfo
        /*0018*/ 	.word	0x00000002
        /*0030*/ 	.string	""
        /*0030*/ 	.string	"ptxas"
        /*0030*/ 	.string	"Cuda compilation tools, release 13.0, V13.0.88"
        /*0030*/ 	.string	"Build cuda_13.0.r13.0/compiler.36424714_0"
        /*0030*/ 	.string	"-arch sm_100 -m 64 "



//--------------------- .note.nv.cuinfo           --------------------------
	.section	.note.nv.cuinfo,"",@"SHT_NOTE"
	.sectionflags	@"SHF_NOTE_NV_CUINFO"
        /*0018*/ 	.short	0x0002
        /*001a*/ 	.short	0x0064
        /*001c*/ 	.short	0x0082
	.zero		2


//--------------------- .nv.info                  --------------------------
	.section	.nv.info,"",@"SHT_CUDA_INFO"
	.align	4


	//----- nvinfo : EIATTR_REGCOUNT
	.align		4
        /*0000*/ 	.byte	0x04, 0x2f
        /*0002*/ 	.short	(.L_1 - .L_0)
	.align		4
.L_0:
        /*0004*/ 	.word	index@(_Z9matrixmulPfS_S_iii)
        /*0008*/ 	.word	0x00000020


	//----- nvinfo : EIATTR_FRAME_SIZE
	.align		4
.L_1:
        /*000c*/ 	.byte	0x04, 0x11
        /*000e*/ 	.short	(.L_3 - .L_2)
	.align		4
.L_2:
        /*0010*/ 	.word	index@(_Z9matrixmulPfS_S_iii)
        /*0014*/ 	.word	0x00000000


	//----- nvinfo : EIATTR_MIN_STACK_SIZE
	.align		4
.L_3:
        /*0018*/ 	.byte	0x04, 0x12
        /*001a*/ 	.short	(.L_5 - .L_4)
	.align		4
.L_4:
        /*001c*/ 	.word	index@(_Z9matrixmulPfS_S_iii)
        /*0020*/ 	.word	0x00000000
.L_5:


//--------------------- .nv.compat                --------------------------
	.section	.nv.compat,"",@"SHT_CUDA_COMPAT_INFO"
	.align	4
        /*0000*/ 	.byte	0x02, 0x09, 0x00, 0x00, 0x02, 0x02, 0x01, 0x00, 0x02, 0x05, 0x05, 0x00, 0x03, 0x07, 0x01, 0x01
        /*0010*/ 	.byte	0x02, 0x03, 0x00, 0x00, 0x02, 0x06, 0x01, 0x00, 0x04, 0x0b, 0x08, 0x00, 0x09, 0x00, 0x00, 0x00
        /*0020*/ 	.byte	0x00, 0x00, 0x00, 0x00


//--------------------- .nv.info._Z9matrixmulPfS_S_iii --------------------------
	.section	.nv.info._Z9matrixmulPfS_S_iii,"",@"SHT_CUDA_INFO"
	.sectionflags	@""
	.align	4


	//----- nvinfo : EIATTR_CUDA_API_VERSION
	.align		4
        /*0000*/ 	.byte	0x04, 0x37
        /*0002*/ 	.short	(.L_7 - .L_6)
.L_6:
        /*0004*/ 	.word	0x00000082


	//----- nvinfo : EIATTR_KPARAM_INFO
	.align		4
.L_7:
        /*0008*/ 	.byte	0x04, 0x17
        /*000a*/ 	.short	(.L_9 - .L_8)
.L_8:
        /*000c*/ 	.word	0x00000000
        /*0010*/ 	.short	0x0005
        /*0012*/ 	.short	0x0020
        /*0014*/ 	.byte	0x00, 0xf0, 0x11, 0x00


	//----- nvinfo : EIATTR_KPARAM_INFO
	.align		4
.L_9:
        /*0018*/ 	.byte	0x04, 0x17
        /*001a*/ 	.short	(.L_11 - .L_10)
.L_10:
        /*001c*/ 	.word	0x00000000
        /*0020*/ 	.short	0x0004
        /*0022*/ 	.short	0x001c
        /*0024*/ 	.byte	0x00, 0xf0, 0x11, 0x00


	//----- nvinfo : EIATTR_KPARAM_INFO
	.align		4
.L_11:
        /*0028*/ 	.byte	0x04, 0x17
        /*002a*/ 	.short	(.L_13 - .L_12)
.L_12:
        /*002c*/ 	.word	0x00000000
        /*0030*/ 	.short	0x0003
        /*0032*/ 	.short	0x0018
        /*0034*/ 	.byte	0x00, 0xf0, 0x11, 0x00


	//----- nvinfo : EIATTR_KPARAM_INFO
	.align		4
.L_13:
        /*0038*/ 	.byte	0x04, 0x17
        /*003a*/ 	.short	(.L_15 - .L_14)
.L_14:
        /*003c*/ 	.word	0x00000000
        /*0040*/ 	.short	0x0002
        /*0042*/ 	.short	0x0010
        /*0044*/ 	.byte	0x00, 0xf5, 0x21, 0x00


	//----- nvinfo : EIATTR_KPARAM_INFO
	.align		4
.L_15:
        /*0048*/ 	.byte	0x04, 0x17
        /*004a*/ 	.short	(.L_17 - .L_16)
.L_16:
        /*004c*/ 	.word	0x00000000
        /*0050*/ 	.short	0x0001
        /*0052*/ 	.short	0x0008
        /*0054*/ 	.byte	0x00, 0xf5, 0x21, 0x00


	//----- nvinfo : EIATTR_KPARAM_INFO
	.align		4
.L_17:
        /*0058*/ 	.byte	0x04, 0x17
        /*005a*/ 	.short	(.L_19 - .L_18)
.L_18:
        /*005c*/ 	.word	0x00000000
        /*0060*/ 	.short	0x0000
        /*0062*/ 	.short	0x0000
        /*0064*/ 	.byte	0x00, 0xf5, 0x21, 0x00


	//----- nvinfo : EIATTR_SPARSE_MMA_MASK
	.align		4
.L_19:
        /*0068*/ 	.byte	0x03, 0x50
        /*006a*/ 	.short	0x0000


	//----- nvinfo : EIATTR_MAXREG_COUNT
	.align		4
        /*006c*/ 	.byte	0x03, 0x1b
        /*006e*/ 	.short	0x00ff


	//----- nvinfo : EIATTR_MERCURY_ISA_VERSION
	.align		4
        /*0070*/ 	.byte	0x03, 0x5f
        /*0072*/ 	.short	0x0101


	//----- nvinfo : EIATTR_VRC_CTA_INIT_COUNT
	.align		4
        /*0074*/ 	.byte	0x02, 0x4a
	.zero		1
	.zero		1


	//----- nvinfo : EIATTR_EXIT_INSTR_OFFSETS
	.align		4
        /*0078*/ 	.byte	0x04, 0x1c
        /*007a*/ 	.short	(.L_21 - .L_20)


	//   ....[0]....
.L_20:
        /*007c*/ 	.word	0x000000c0


	//   ....[1]....
        /*0080*/ 	.word	0x000008e0


	//----- nvinfo : EIATTR_CBANK_PARAM_SIZE
	.align		4
.L_21:
        /*0084*/ 	.byte	0x03, 0x19
        /*0086*/ 	.short	0x0024


	//----- nvinfo : EIATTR_PARAM_CBANK
	.align		4
        /*0088*/ 	.byte	0x04, 0x0a
        /*008a*/ 	.short	(.L_23 - .L_22)
	.align		4
.L_22:
        /*008c*/ 	.word	index@(.nv.constant0._Z9matrixmulPfS_S_iii)
        /*0090*/ 	.short	0x0380
        /*0092*/ 	.short	0x0024


	//----- nvinfo : EIATTR_SW_WAR
	.align		4
.L_23:
        /*0094*/ 	.byte	0x04, 0x36
        /*0096*/ 	.short	(.L_25 - .L_24)
.L_24:
        /*0098*/ 	.word	0x00000008
.L_25:


//--------------------- .nv.callgraph             --------------------------
	.section	.nv.callgraph,"",@"SHT_CUDA_CALLGRAPH"
	.align	4
	.sectionentsize	8
	.align		4
        /*0000*/ 	.word	0x00000000
	.align		4
        /*0004*/ 	.word	0xffffffff
	.align		4
        /*0008*/ 	.word	0x00000000
	.align		4
        /*000c*/ 	.word	0xfffffffe
	.align		4
        /*0010*/ 	.word	0x00000000
	.align		4
        /*0014*/ 	.word	0xfffffffd
	.align		4
        /*0018*/ 	.word	0x00000000
	.align		4
        /*001c*/ 	.word	0xfffffffc


//--------------------- .text._Z9matrixmulPfS_S_iii --------------------------
	.section	.text._Z9matrixmulPfS_S_iii,"ax",@progbits
	.align	128
        .global         _Z9matrixmulPfS_S_iii
        .type           _Z9matrixmulPfS_S_iii,@function
        .size           _Z9matrixmulPfS_S_iii,(.L_x_5 - _Z9matrixmulPfS_S_iii)
        .other          _Z9matrixmulPfS_S_iii,@"STO_CUDA_ENTRY STV_DEFAULT"
_Z9matrixmulPfS_S_iii:
.text._Z9matrixmulPfS_S_iii:
[----:B------:R-:W-:Y:S01]  /*0000*/  LDC R1, c[0x0][0x37c] ;  /* 0x0000df00ff017b82 */ /* 0x000fe20000000800 */
[----:B------:R-:W0:Y:S01]  /*0010*/  S2R R0, SR_CTAID.X ;  /* 0x0000000000007919 */ /* 0x000e220000002500 */
[----:B------:R-:W1:Y:S06]  /*0020*/  LDCU UR4, c[0x0][0x364] ;  /* 0x00006c80ff0477ac */ /* 0x000e6c0008000800 */
[----:B------:R-:W2:Y:S01]  /*0030*/  LDC.64 R2, c[0x0][0x398] ;  /* 0x0000e600ff027b82 */ /* 0x000ea20000000a00 */
[----:B------:R-:W0:Y:S01]  /*0040*/  S2R R5, SR_TID.X ;  /* 0x0000000000057919 */ /* 0x000e220000002100 */
[----:B------:R-:W0:Y:S01]  /*0050*/  LDCU UR5, c[0x0][0x360] ;  /* 0x00006c00ff0577ac */ /* 0x000e220008000800 */
[----:B------:R-:W1:Y:S01]  /*0060*/  S2R R19, SR_CTAID.Y ;  /* 0x0000000000137919 */ /* 0x000e620000002600 */
[----:B------:R-:W1:Y:S01]  /*0070*/  S2R R4, SR_TID.Y ;  /* 0x0000000000047919 */ /* 0x000e620000002200 */
[----:B0-----:R-:W-:-:S05]  /*0080*/  IMAD R0, R0, UR5, R5 ;  /* 0x0000000500007c24 */ /* 0x001fca000f8e0205 */
[----:B--2---:R-:W-:Y:S01]  /*0090*/  ISETP.GE.AND P0, PT, R0, R3, PT ;  /* 0x000000030000720c */ /* 0x004fe20003f06270 */
[----:B-1----:R-:W-:-:S05]  /*00a0*/  IMAD R19, R19, UR4, R4 ;  /* 0x0000000413137c24 */ /* 0x002fca000f8e0204 */
[----:B------:R-:W-:-:S13]  /*00b0*/  ISETP.GE.OR P0, PT, R19, R2, P0 ;  /* 0x000000021300720c */ /* 0x000fda0000706670 */
[----:B------:R-:W-:Y:S05]  /*00c0*/  @P0 EXIT ;  /* 0x000000000000094d */ /* 0x000fea0003800000 */
[----:B------:R-:W0:Y:S01]  /*00d0*/  LDC R2, c[0x0][0x3a0] ;  /* 0x0000e800ff027b82 */ /* 0x000e220000000800 */
[----:B------:R-:W1:Y:S01]  /*00e0*/  LDCU.64 UR4, c[0x0][0x358] ;  /* 0x00006b00ff0477ac */ /* 0x000e620008000a00 */
[----:B------:R-:W-:Y:S01]  /*00f0*/  HFMA2 R24, -RZ, RZ, 0, 0 ;  /* 0x00000000ff187431 */ /* 0x000fe200000001ff */
[----:B0-----:R-:W-:-:S13]  /*0100*/  ISETP.GE.AND P0, PT, R2, 0x1, PT ;  /* 0x000000010200780c */ /* 0x001fda0003f06270 */
[----:B-1----:R-:W-:Y:S05]  /*0110*/  @!P0 BRA `(.L_x_0) ;  /* 0x0000000400e08947 */ /* 0x002fea0003800000 */
[C---:B------:R-:W-:Y:S01]  /*0120*/  ISETP.GE.U32.AND P1, PT, R2.reuse, 0x8, PT ;  /* 0x000000080200780c */ /* 0x040fe20003f26070 */
[----:B------:R-:W-:Y:S01]  /*0130*/  IMAD R20, R19, R2, RZ ;  /* 0x0000000213147224 */ /* 0x000fe200078e02ff */
[----:B------:R-:W-:Y:S02]  /*0140*/  LOP3.LUT R27, R2, 0x7, RZ, 0xc0, !PT ;  /* 0x00000007021b7812 */ /* 0x000fe400078ec0ff */
[----:B------:R-:W-:Y:S02]  /*0150*/  MOV R24, RZ ;  /* 0x000000ff00187202 */ /* 0x000fe40000000f00 */
[----:B------:R-:W-:Y:S02]  /*0160*/  ISETP.NE.AND P0, PT, R27, RZ, PT ;  /* 0x000000ff1b00720c */ /* 0x000fe40003f05270 */
[----:B------:R-:W-:-:S05]  /*0170*/  MOV R21, RZ ;  /* 0x000000ff00157202 */ /* 0x000fca0000000f00 */
[----:B------:R-:W-:Y:S06]  /*0180*/  @!P1 BRA `(.L_x_1) ;  /* 0x0000000000c49947 */ /* 0x000fec0003800000 */
[----:B------:R-:W0:Y:S01]  /*0190*/  LDC.64 R4, c[0x0][0x380] ;  /* 0x0000e000ff047b82 */ /* 0x000e220000000a00 */
[----:B------:R-:W-:Y:S02]  /*01a0*/  LOP3.LUT R21, R2, 0x7ffffff8, RZ, 0xc0, !PT ;  /* 0x7ffffff802157812 */ /* 0x000fe400078ec0ff */
[----:B------:R-:W-:Y:S02]  /*01b0*/  MOV R24, RZ ;  /* 0x000000ff00187202 */ /* 0x000fe40000000f00 */
[----:B------:R-:W-:Y:S02]  /*01c0*/  MOV R18, R0 ;  /* 0x0000000000127202 */ /* 0x000fe40000000f00 */
[----:B------:R-:W-:Y:S01]  /*01d0*/  IADD3 R22, PT, PT, -R21, RZ, RZ ;  /* 0x000000ff15167210 */ /* 0x000fe20007ffe1ff */
[----:B0-----:R-:W-:-:S03]  /*01e0*/  IMAD.WIDE.U32 R4, R20, 0x4, R4 ;  /* 0x0000000414047825 */ /* 0x001fc600078e0004 */
[----:B------:R-:W-:-:S04]  /*01f0*/  IADD3 R6, P1, PT, R4, 0x10, RZ ;  /* 0x0000001004067810 */ /* 0x000fc80007f3e0ff */
[----:B------:R-:W-:-:S09]  /*0200*/  IADD3.X R7, PT, PT, RZ, R5, RZ, P1, !PT ;  /* 0x00000005ff077210 */ /* 0x000fd20000ffe4ff */
.L_x_2:
[----:B------:R-:W0:Y:S01]  /*0210*/  LDC.64 R16, c[0x0][0x388] ;  /* 0x0000e200ff107b82 */ /* 0x000e220000000a00 */
[----:B------:R-:W-:Y:S02]  /*0220*/  MOV R4, R6 ;  /* 0x0000000600047202 */ /* 0x000fe40000000f00 */
[----:B------:R-:W-:-:S05]  /*0230*/  MOV R5, R7 ;  /* 0x0000000700057202 */ /* 0x000fca0000000f00 */
[----:B------:R-:W2:Y:S04]  /*0240*/  LDG.E R25, desc[UR4][R4.64+-0x10] ;  /* 0xfffff00404197981 */ /* 0x000ea8000c1e1900 */
[----:B------:R-:W3:Y:S04]  /*0250*/  LDG.E R23, desc[UR4][R4.64+-0xc] ;  /* 0xfffff40404177981 */ /* 0x000ee8000c1e1900 */
[----:B------:R-:W4:Y:S04]  /*0260*/  LDG.E R29, desc[UR4][R4.64+-0x8] ;  /* 0xfffff804041d7981 */ /* 0x000f28000c1e1900 */
[----:B------:R-:W5:Y:S01]  /*0270*/  LDG.E R28, desc[UR4][R4.64+-0x4] ;  /* 0xfffffc04041c7981 */ /* 0x000f62000c1e1900 */
[----:B0-----:R-:W-:-:S05]  /*0280*/  IMAD.WIDE R16, R18, 0x4, R16 ;  /* 0x0000000412107825 */ /* 0x001fca00078e0210 */
[----:B------:R0:W2:Y:S01]  /*0290*/  LDG.E R26, desc[UR4][R16.64] ;  /* 0x00000004101a7981 */ /* 0x0000a2000c1e1900 */
[----:B------:R-:W-:-:S04]  /*02a0*/  IMAD.WIDE R14, R3, 0x4, R16 ;  /* 0x00000004030e7825 */ /* 0x000fc800078e0210 */
[C---:B------:R-:W-:Y:S02]  /*02b0*/  IMAD.WIDE R6, R3.reuse, 0x4, R14 ;  /* 0x0000000403067825 */ /* 0x040fe400078e020e */
[----:B------:R-:W3:Y:S02]  /*02c0*/  LDG.E R14, desc[UR4][R14.64] ;  /* 0x000000040e0e7981 */ /* 0x000ee4000c1e1900 */
[C---:B------:R-:W-:Y:S02]  /*02d0*/  IMAD.WIDE R10, R3.reuse, 0x4, R6 ;  /* 0x00000004030a7825 */ /* 0x040fe400078e0206 */
[----:B------:R-:W4:Y:S02]  /*02e0*/  LDG.E R6, desc[UR4][R6.64] ;  /* 0x0000000406067981 */ /* 0x000f24000c1e1900 */
[C---:B------:R-:W-:Y:S02]  /*02f0*/  IMAD.WIDE R8, R3.reuse, 0x4, R10 ;  /* 0x0000000403087825 */ /* 0x040fe400078e020a */
[----:B------:R-:W5:Y:S02]  /*0300*/  LDG.E R10, desc[UR4][R10.64] ;  /* 0x000000040a0a7981 */ /* 0x000f64000c1e1900 */
[----:B------:R-:W-:-:S02]  /*0310*/  IMAD.WIDE R12, R3, 0x4, R8 ;  /* 0x00000004030c7825 */ /* 0x000fc400078e0208 */
[----:B------:R-:W5:Y:S04]  /*0320*/  LDG.E R7, desc[UR4][R4.64] ;  /* 0x0000000404077981 */ /* 0x000f68000c1e1900 */
[----:B------:R-:W5:Y:S01]  /*0330*/  LDG.E R8, desc[UR4][R8.64] ;  /* 0x0000000408087981 */ /* 0x000f62000c1e1900 */
[----:B0-----:R-:W-:-:S03]  /*0340*/  IMAD.WIDE R16, R3, 0x4, R12 ;  /* 0x0000000403107825 */ /* 0x001fc600078e020c */
[----:B------:R-:W5:Y:S04]  /*0350*/  LDG.E R12, desc[UR4][R12.64] ;  /* 0x000000040c0c7981 */ /* 0x000f68000c1e1900 */
[----:B------:R-:W5:Y:S04]  /*0360*/  LDG.E R15, desc[UR4][R16.64] ;  /* 0x00000004100f7981 */ /* 0x000f68000c1e1900 */
[----:B------:R-:W5:Y:S04]  /*0370*/  LDG.E R9, desc[UR4][R4.64+0x4] ;  /* 0x0000040404097981 */ /* 0x000f68000c1e1900 */
[----:B------:R-:W5:Y:S01]  /*0380*/  LDG.E R11, desc[UR4][R4.64+0xc] ;  /* 0x00000c04040b7981 */ /* 0x000f62000c1e1900 */
[----:B--2---:R-:W-:Y:S01]  /*0390*/  FFMA R26, R25, R26, R24 ;  /* 0x0000001a191a7223 */ /* 0x004fe20000000018 */
[----:B------:R-:W-:-:S02]  /*03a0*/  IMAD.WIDE R24, R3, 0x4, R16 ;  /* 0x0000000403187825 */ /* 0x000fc400078e0210 */
[----:B------:R-:W2:Y:S04]  /*03b0*/  LDG.E R16, desc[UR4][R4.64+0x8] ;  /* 0x0000080404107981 */ /* 0x000ea8000c1e1900 */
[----:B------:R-:W2:Y:S01]  /*03c0*/  LDG.E R24, desc[UR4][R24.64] ;  /* 0x0000000418187981 */ /* 0x000ea2000c1e1900 */
[----:B---3--:R-:W-:Y:S01]  /*03d0*/  FFMA R14, R23, R14, R26 ;  /* 0x0000000e170e7223 */ /* 0x008fe2000000001a */
[----:B------:R-:W-:-:S03]  /*03e0*/  IADD3 R22, PT, PT, R22, 0x8, RZ ;  /* 0x0000000816167810 */ /* 0x000fc60007ffe0ff */
[----:B----4-:R-:W-:Y:S01]  /*03f0*/  FFMA R29, R29, R6, R14 ;  /* 0x000000061d1d7223 */ /* 0x010fe2000000000e */
[----:B------:R-:W-:-:S03]  /*0400*/  ISETP.NE.AND P1, PT, R22, RZ, PT ;  /* 0x000000ff1600720c */ /* 0x000fc60003f25270 */
[----:B-----5:R-:W-:Y:S01]  /*0410*/  FFMA R10, R28, R10, R29 ;  /* 0x0000000a1c0a7223 */ /* 0x020fe2000000001d */
[----:B------:R-:W-:-:S03]  /*0420*/  IADD3 R6, P2, PT, R4, 0x20, RZ ;  /* 0x0000002004067810 */ /* 0x000fc60007f5e0ff */
[----:B------:R-:W-:Y:S01]  /*0430*/  FFMA R8, R7, R8, R10 ;  /* 0x0000000807087223 */ /* 0x000fe2000000000a */
[----:B------:R-:W-:Y:S02]  /*0440*/  IADD3.X R7, PT, PT, RZ, R5, RZ, P2, !PT ;  /* 0x00000005ff077210 */ /* 0x000fe400017fe4ff */
[----:B------:R-:W-:Y:S01]  /*0450*/  LEA R18, R3, R18, 0x3 ;  /* 0x0000001203127211 */ /* 0x000fe200078e18ff */
[----:B------:R-:W-:-:S04]  /*0460*/  FFMA R9, R9, R12, R8 ;  /* 0x0000000c09097223 */ /* 0x000fc80000000008 */
[----:B--2---:R-:W-:-:S04]  /*0470*/  FFMA R16, R16, R15, R9 ;  /* 0x0000000f10107223 */ /* 0x004fc80000000009 */
[----:B------:R-:W-:Y:S01]  /*0480*/  FFMA R24, R11, R24, R16 ;  /* 0x000000180b187223 */ /* 0x000fe20000000010 */
[----:B------:R-:W-:Y:S06]  /*0490*/  @P1 BRA `(.L_x_2) ;  /* 0xfffffffc005c1947 */ /* 0x000fec000383ffff */
.L_x_1:
[----:B------:R-:W-:Y:S05]  /*04a0*/  @!P0 BRA `(.L_x_0) ;  /* 0x0000000000fc8947 */ /* 0x000fea0003800000 */
[----:B------:R-:W-:Y:S02]  /*04b0*/  ISETP.GE.U32.AND P1, PT, R27, 0x4, PT ;  /* 0x000000041b00780c */ /* 0x000fe40003f26070 */
[----:B------:R-:W-:-:S04]  /*04c0*/  LOP3.LUT R16, R2, 0x3, RZ, 0xc0, !PT ;  /* 0x0000000302107812 */ /* 0x000fc800078ec0ff */
[----:B------:R-:W-:-:S07]  /*04d0*/  ISETP.NE.AND P0, PT, R16, RZ, PT ;  /* 0x000000ff1000720c */ /* 0x000fce0003f05270 */
[----:B------:R-:W-:Y:S06]  /*04e0*/  @!P1 BRA `(.L_x_3) ;  /* 0x00000000006c9947 */ /* 0x000fec0003800000 */
[----:B------:R-:W0:Y:S01]  /*04f0*/  LDC.64 R6, c[0x0][0x388] ;  /* 0x0000e200ff067b82 */ /* 0x000e220000000a00 */
[----:B------:R-:W1:Y:S01]  /*0500*/  LDCU.64 UR6, c[0x0][0x380] ;  /* 0x00007000ff0677ac */ /* 0x000e620008000a00 */
[----:B------:R-:W-:Y:S01]  /*0510*/  IMAD R9, R21, R3, R0 ;  /* 0x0000000315097224 */ /* 0x000fe200078e0200 */
[CC--:B------:R-:W-:Y:S02]  /*0520*/  IADD3 R5, PT, PT, R20.reuse, R21.reuse, RZ ;  /* 0x0000001514057210 */ /* 0x0c0fe40007ffe0ff */
[----:B------:R-:W-:-:S03]  /*0530*/  IADD3 R10, P1, PT, R20, R21, RZ ;  /* 0x00000015140a7210 */ /* 0x000fc60007f3e0ff */
[----:B------:R-:W2:Y:S01]  /*0540*/  LDC.64 R14, c[0x0][0x380] ;  /* 0x0000e000ff0e7b82 */ /* 0x000ea20000000a00 */
[----:B0-----:R-:W-:-:S04]  /*0550*/  IMAD.WIDE R6, R9, 0x4, R6 ;  /* 0x0000000409067825 */ /* 0x001fc800078e0206 */
[----:B------:R-:W-:Y:S02]  /*0560*/  IMAD.WIDE R8, R3, 0x4, R6 ;  /* 0x0000000403087825 */ /* 0x000fe400078e0206 */
[----:B------:R-:W3:Y:S02]  /*0570*/  LDG.E R6, desc[UR4][R6.64] ;  /* 0x0000000406067981 */ /* 0x000ee4000c1e1900 */
[----:B--2---:R-:W-:Y:S01]  /*0580*/  IMAD.WIDE.U32 R14, R5, 0x4, R14 ;  /* 0x00000004050e7825 */ /* 0x004fe200078e000e */
[----:B------:R-:W-:Y:S02]  /*0590*/  IADD3.X R5, PT, PT, RZ, RZ, RZ, P1, !PT ;  /* 0x000000ffff057210 */ /* 0x000fe40000ffe4ff */
[----:B-1----:R-:W-:-:S03]  /*05a0*/  LEA R4, P1, R10, UR6, 0x2 ;  /* 0x000000060a047c11 */ /* 0x002fc6000f8210ff */
[----:B------:R-:W3:Y:S01]  /*05b0*/  LDG.E R15, desc[UR4][R14.64] ;  /* 0x000000040e0f7981 */ /* 0x000ee2000c1e1900 */
[----:B------:R-:W-:Y:S01]  /*05c0*/  LEA.HI.X R5, R10, UR7, R5, 0x2, P1 ;  /* 0x000000070a057c11 */ /* 0x000fe200088f1405 */
[C---:B------:R-:W-:Y:S02]  /*05d0*/  IMAD.WIDE R10, R3.reuse, 0x4, R8 ;  /* 0x00000004030a7825 */ /* 0x040fe400078e0208 */
[----:B------:R-:W2:Y:S04]  /*05e0*/  LDG.E R8, desc[UR4][R8.64] ;  /* 0x0000000408087981 */ /* 0x000ea8000c1e1900 */
[----:B------:R-:W2:Y:S01]  /*05f0*/  LDG.E R17, desc[UR4][R4.64+0x4] ;  /* 0x0000040404117981 */ /* 0x000ea2000c1e1900 */
[----:B------:R-:W-:-:S03]  /*0600*/  IMAD.WIDE R12, R3, 0x4, R10 ;  /* 0x00000004030c7825 */ /* 0x000fc600078e020a */
[----:B------:R-:W4:Y:S04]  /*0610*/  LDG.E R22, desc[UR4][R10.64] ;  /* 0x000000040a167981 */ /* 0x000f28000c1e1900 */
[----:B------:R-:W4:Y:S04]  /*0620*/  LDG.E R18, desc[UR4][R4.64+0x8] ;  /* 0x0000080404127981 */ /* 0x000f28000c1e1900 */
[----:B------:R-:W5:Y:S04]  /*0630*/  LDG.E R26, desc[UR4][R4.64+0xc] ;  /* 0x00000c04041a7981 */ /* 0x000f68000c1e1900 */
[----:B------:R-:W5:Y:S01]  /*0640*/  LDG.E R12, desc[UR4][R12.64] ;  /* 0x000000040c0c7981 */ /* 0x000f62000c1e1900 */
[----:B------:R-:W-:Y:S01]  /*0650*/  IADD3 R21, PT, PT, R21, 0x4, RZ ;  /* 0x0000000415157810 */ /* 0x000fe20007ffe0ff */
[----:B---3--:R-:W-:-:S04]  /*0660*/  FFMA R24, R15, R6, R24 ;  /* 0x000000060f187223 */ /* 0x008fc80000000018 */
[----:B--2---:R-:W-:-:S04]  /*0670*/  FFMA R17, R17, R8, R24 ;  /* 0x0000000811117223 */ /* 0x004fc80000000018 */
[----:B----4-:R-:W-:-:S04]  /*0680*/  FFMA R17, R18, R22, R17 ;  /* 0x0000001612117223 */ /* 0x010fc80000000011 */
[----:B-----5:R-:W-:-:S07]  /*0690*/  FFMA R24, R26, R12, R17 ;  /* 0x0000000c1a187223 */ /* 0x020fce0000000011 */
.L_x_3:
[----:B------:R-:W-:Y:S05]  /*06a0*/  @!P0 BRA `(.L_x_0) ;  /* 0x00000000007c8947 */ /* 0x000fea0003800000 */
[----:B------:R-:W-:Y:S01]  /*06b0*/  ISETP.NE.AND P1, PT, R16, 0x1, PT ;  /* 0x000000011000780c */ /* 0x000fe20003f25270 */
[----:B------:R-:W0:Y:S01]  /*06c0*/  LDC.64 R12, c[0x0][0x380] ;  /* 0x0000e000ff0c7b82 */ /* 0x000e220000000a00 */
[----:B------:R-:W-:-:S04]  /*06d0*/  LOP3.LUT R2, R2, 0x1, RZ, 0xc0, !PT ;  /* 0x0000000102027812 */ /* 0x000fc800078ec0ff */
[----:B------:R-:W-:-:S03]  /*06e0*/  ISETP.NE.U32.AND P0, PT, R2, 0x1, PT ;  /* 0x000000010200780c */ /* 0x000fc60003f05070 */
[----:B------:R-:W1:Y:S04]  /*06f0*/  LDC.64 R10, c[0x0][0x388] ;  /* 0x0000e200ff0a7b82 */ /* 0x000e680000000a00 */
[CC--:B------:R-:W-:Y:S02]  /*0700*/  @P1 IADD3 R15, PT, PT, R20.reuse, R21.reuse, RZ ;  /* 0x00000015140f1210 */ /* 0x0c0fe40007ffe0ff */
[----:B------:R-:W-:Y:S02]  /*0710*/  @P1 IADD3 R2, P2, PT, R20, R21, RZ ;  /* 0x0000001514021210 */ /* 0x000fe40007f5e0ff */
[----:B------:R-:W2:Y:S02]  /*0720*/  @P1 LDC.64 R4, c[0x0][0x380] ;  /* 0x0000e000ff041b82 */ /* 0x000ea40000000a00 */
[----:B------:R-:W-:-:S06]  /*0730*/  @P1 IADD3.X R14, PT, PT, RZ, RZ, RZ, P2, !PT ;  /* 0x000000ffff0e1210 */ /* 0x000fcc00017fe4ff */
[----:B------:R-:W3:Y:S01]  /*0740*/  LDC.64 R6, c[0x0][0x380] ;  /* 0x0000e000ff067b82 */ /* 0x000ee20000000a00 */
[----:B0-----:R-:W-:-:S04]  /*0750*/  @P1 IMAD.WIDE.U32 R12, R15, 0x4, R12 ;  /* 0x000000040f0c1825 */ /* 0x001fc800078e000c */
[C---:B------:R-:W-:Y:S01]  /*0760*/  @P1 IMAD R15, R21.reuse, R3, R0 ;  /* 0x00000003150f1224 */ /* 0x040fe200078e0200 */
[----:B------:R-:W-:Y:S01]  /*0770*/  @P1 IADD3 R21, PT, PT, R21, 0x2, RZ ;  /* 0x0000000215151810 */ /* 0x000fe20007ffe0ff */
[----:B------:R-:W4:Y:S01]  /*0780*/  @P1 LDG.E R13, desc[UR4][R12.64] ;  /* 0x000000040c0d1981 */ /* 0x000f22000c1e1900 */
[----:B------:R-:W0:Y:S01]  /*0790*/  LDC.64 R8, c[0x0][0x388] ;  /* 0x0000e200ff087b82 */ /* 0x000e220000000a00 */
[----:B-1----:R-:W-:Y:S01]  /*07a0*/  @P1 IMAD.WIDE R10, R15, 0x4, R10 ;  /* 0x000000040f0a1825 */ /* 0x002fe200078e020a */
[----:B------:R-:W-:Y:S02]  /*07b0*/  @!P0 IADD3 R17, PT, PT, R20, R21, RZ ;  /* 0x0000001514118210 */ /* 0x000fe40007ffe0ff */
[----:B--2---:R-:W-:Y:S01]  /*07c0*/  @P1 LEA R4, P2, R2, R4, 0x2 ;  /* 0x0000000402041211 */ /* 0x004fe200078410ff */
[----:B------:R-:W-:-:S03]  /*07d0*/  @!P0 IMAD R21, R21, R3, R0 ;  /* 0x0000000315158224 */ /* 0x000fc600078e0200 */
[----:B------:R-:W-:Y:S01]  /*07e0*/  @P1 LEA.HI.X R5, R2, R5, R14, 0x2, P2 ;  /* 0x0000000502051211 */ /* 0x000fe200010f140e */
[----:B------:R-:W-:Y:S01]  /*07f0*/  @P1 IMAD.WIDE R14, R3, 0x4, R10 ;  /* 0x00000004030e1825 */ /* 0x000fe200078e020a */
[----:B------:R-:W4:Y:S03]  /*0800*/  @P1 LDG.E R2, desc[UR4][R10.64] ;  /* 0x000000040a021981 */ /* 0x000f26000c1e1900 */
[----:B---3--:R-:W-:Y:S01]  /*0810*/  @!P0 IMAD.WIDE.U32 R6, R17, 0x4, R6 ;  /* 0x0000000411068825 */ /* 0x008fe200078e0006 */
[----:B------:R-:W2:Y:S04]  /*0820*/  @P1 LDG.E R5, desc[UR4][R4.64+0x4] ;  /* 0x0000040404051981 */ /* 0x000ea8000c1e1900 */
[----:B------:R-:W2:Y:S01]  /*0830*/  @P1 LDG.E R14, desc[UR4][R14.64] ;  /* 0x000000040e0e1981 */ /* 0x000ea2000c1e1900 */
[----:B0-----:R-:W-:-:S03]  /*0840*/  @!P0 IMAD.WIDE R8, R21, 0x4, R8 ;  /* 0x0000000415088825 */ /* 0x001fc600078e0208 */
[----:B------:R-:W3:Y:S04]  /*0850*/  @!P0 LDG.E R7, desc[UR4][R6.64] ;  /* 0x0000000406078981 */ /* 0x000ee8000c1e1900 */
[----:B------:R-:W3:Y:S01]  /*0860*/  @!P0 LDG.E R8, desc[UR4][R8.64] ;  /* 0x0000000408088981 */ /* 0x000ee2000c1e1900 */
[----:B----4-:R-:W-:-:S04]  /*0870*/  @P1 FFMA R2, R13, R2, R24 ;  /* 0x000000020d021223 */ /* 0x010fc80000000018 */
[----:B--2---:R-:W-:-:S04]  /*0880*/  @P1 FFMA R24, R5, R14, R2 ;  /* 0x0000000e05181223 */ /* 0x004fc80000000002 */
[----:B---3--:R-:W-:-:S07]  /*0890*/  @!P0 FFMA R24, R7, R8, R24 ;  /* 0x0000000807188223 */ /* 0x008fce0000000018 */
.L_x_0:
[----:B------:R-:W0:Y:S01]  /*08a0*/  LDC.64 R4, c[0x0][0x390] ;  /* 0x0000e400ff047b82 */ /* 0x000e220000000a00 */
[----:B------:R-:W-:-:S04]  /*08b0*/  IMAD R3, R19, R3, R0 ;  /* 0x0000000313037224 */ /* 0x000fc800078e0200 */
[----:B0-----:R-:W-:-:S05]  /*08c0*/  IMAD.WIDE R2, R3, 0x4, R4 ;  /* 0x0000000403027825 */ /* 0x001fca00078e0204 */
[----:B------:R-:W-:Y:S01]  /*08d0*/  STG.E desc[UR4][R2.64], R24 ;  /* 0x0000001802007986 */ /* 0x000fe2000c101904 */
[----:B------:R-:W-:Y:S05]  /*08e0*/  EXIT ;  /* 0x000000000000794d */ /* 0x000fea0003800000 */
.L_x_4:
[----:B------:R-:W-:-:S00]  /*08f0*/  BRA `(.L_x_4) ;  /* 0xfffffffc00fc7947 */ /* 0x000fc0000383ffff */
[----:B------:R-:W-:-:S00]  /*0900*/  NOP ;  /* 0x0000000000007918 */ /* 0x000fc00000000000 */
[----:B------:R-:W-:-:S00]  /*0910*/  NOP ;  /* 0x0000000000007918 */ /* 0x000fc00000000000 */
[----:B------:R-:W-:-:S00]  /*0920*/  NOP ;  /* 0x0000000000007918 */ /* 0x000fc00000000000 */
[----:B------:R-:W-:-:S00]  /*0930*/  NOP ;  /* 0x0000000000007918 */ /* 0x000fc00000000000 */
[----:B------:R-:W-:-:S00]  /*0940*/  NOP ;  /* 0x0000000000007918 */ /* 0x000fc00000000000 */
[----:B------:R-:W-:-:S00]  /*0950*/  NOP ;  /* 0x0000000000007918 */ /* 0x000fc00000000000 */
[----:B------:R-:W-:-:S00]  /*0960*/  NOP ;  /* 0x0000000000007918 */ /* 0x000fc00000000000 */
[----:B------:R-:W-:-:S00]  /*0970*/  NOP ;  /* 0x0000000000007918 */ /* 0x000fc00000000000 */
.L_x_5:


//--------------------- .nv.shared.reserved.0     --------------------------
	.section	.nv.shared.reserved.0,"aw",@nobits
	.weak		__nv_reservedSMEM_offset_0_alias
	.size		__nv_reservedSMEM_offset_0_alias, 0, 64
	.other		__nv_reservedSMEM_offset_0_alias,@"STO_CUDA_RESERVED_SHARED STV_DEFAULT"
__nv_reservedSMEM_offset_0_alias:
	.zero		0
	.zero		64


//--------------------- .nv.constant0._Z9matrixmulPfS_S_iii --------------------------
	.section	.nv.constant0._Z9matrixmulPfS_S_iii,"a",@progbits
	.sectionflags	@""
	.align	4
.nv.constant0._Z9matrixmulPfS_S_iii:
	.zero		932


//--------------------- SYMBOLS --------------------------

	.type		.nv.reservedSmem.offset0,@object
	.size		.nv.reservedSmem.offset0,0x4
